//
// Generated by NVIDIA NVVM Compiler
//
// Compiler Build ID: CL-36424714
// Cuda compilation tools, release 13.0, V13.0.88
// Based on NVVM 20.0.0
//

.version 9.0
.target sm_100
.address_size 64

	// .globl	_Z16compute_M_kernelPK7double2S1_iiiPS_

.visible .entry _Z16compute_M_kernelPK7double2S1_iiiPS_(
	.param .u64 .ptr .align 1 _Z16compute_M_kernelPK7double2S1_iiiPS__param_0,
	.param .u64 .ptr .align 1 _Z16compute_M_kernelPK7double2S1_iiiPS__param_1,
	.param .u32 _Z16compute_M_kernelPK7double2S1_iiiPS__param_2,
	.param .u32 _Z16compute_M_kernelPK7double2S1_iiiPS__param_3,
	.param .u32 _Z16compute_M_kernelPK7double2S1_iiiPS__param_4,
	.param .u64 .ptr .align 1 _Z16compute_M_kernelPK7double2S1_iiiPS__param_5
)
{
	.reg .pred 	%p<22>;
	.reg .b32 	%r<70>;
	.reg .b64 	%rd<47>;
	.reg .b64 	%fd<207>;

	ld.param.u64 	%rd4, [_Z16compute_M_kernelPK7double2S1_iiiPS__param_0];
	ld.param.u64 	%rd5, [_Z16compute_M_kernelPK7double2S1_iiiPS__param_1];
	ld.param.u32 	%r32, [_Z16compute_M_kernelPK7double2S1_iiiPS__param_2];
	ld.param.u32 	%r33, [_Z16compute_M_kernelPK7double2S1_iiiPS__param_3];
	ld.param.u32 	%r34, [_Z16compute_M_kernelPK7double2S1_iiiPS__param_4];
	ld.param.u64 	%rd6, [_Z16compute_M_kernelPK7double2S1_iiiPS__param_5];
	cvta.to.global.u64 	%rd1, %rd4;
	cvta.to.global.u64 	%rd2, %rd5;
	cvta.to.global.u64 	%rd3, %rd6;
	mov.u32 	%r35, %ctaid.x;
	mov.u32 	%r36, %ntid.x;
	mov.u32 	%r37, %tid.x;
	mad.lo.s32 	%r1, %r35, %r36, %r37;
	setp.ge.s32 	%p1, %r1, %r33;
	setp.lt.s32 	%p2, %r32, 1;
	or.pred  	%p3, %p1, %p2;
	@%p3 bra 	$L__BB0_26;
	mul.lo.s32 	%r2, %r34, %r1;
	setp.lt.s32 	%p4, %r34, 1;
	@%p4 bra 	$L__BB0_15;
	and.b32  	%r3, %r34, 7;
	mov.b32 	%r59, 0;
$L__BB0_3:
	setp.lt.u32 	%p13, %r34, 8;
	mul.lo.s32 	%r5, %r59, %r33;
	mul.lo.s32 	%r6, %r5, %r34;
	mov.b32 	%r64, 0;
	mov.f64 	%fd205, 0d0000000000000000;
	mov.f64 	%fd206, %fd205;
	@%p13 bra 	$L__BB0_6;
	and.b32  	%r47, %r34, 2147483640;
	neg.s32 	%r62, %r47;
	add.s32 	%r48, %r1, %r5;
	mul.lo.s32 	%r60, %r34, %r48;
	mov.f64 	%fd205, 0d0000000000000000;
	mov.u32 	%r61, %r2;
$L__BB0_5:
	.pragma "nounroll";
	and.b32  	%r64, %r34, 2147483640;
	mul.wide.s32 	%rd29, %r61, 16;
	add.s64 	%rd30, %rd2, %rd29;
	mul.wide.s32 	%rd31, %r60, 16;
	add.s64 	%rd32, %rd1, %rd31;
	ld.global.v2.f64 	{%fd32, %fd33}, [%rd30];
	ld.global.v2.f64 	{%fd34, %fd35}, [%rd32];
	mul.f64 	%fd36, %fd33, %fd35;
	fma.rn.f64 	%fd37, %fd32, %fd34, %fd36;
	mul.f64 	%fd38, %fd33, %fd34;
	mul.f64 	%fd39, %fd32, %fd35;
	sub.f64 	%fd40, %fd38, %fd39;
	add.f64 	%fd41, %fd205, %fd37;
	add.f64 	%fd42, %fd206, %fd40;
	ld.global.v2.f64 	{%fd43, %fd44}, [%rd30+16];
	ld.global.v2.f64 	{%fd45, %fd46}, [%rd32+16];
	mul.f64 	%fd47, %fd44, %fd46;
	fma.rn.f64 	%fd48, %fd43, %fd45, %fd47;
	mul.f64 	%fd49, %fd44, %fd45;
	mul.f64 	%fd50, %fd43, %fd46;
	sub.f64 	%fd51, %fd49, %fd50;
	add.f64 	%fd52, %fd41, %fd48;
	add.f64 	%fd53, %fd42, %fd51;
	ld.global.v2.f64 	{%fd54, %fd55}, [%rd30+32];
	ld.global.v2.f64 	{%fd56, %fd57}, [%rd32+32];
	mul.f64 	%fd58, %fd55, %fd57;
	fma.rn.f64 	%fd59, %fd54, %fd56, %fd58;
	mul.f64 	%fd60, %fd55, %fd56;
	mul.f64 	%fd61, %fd54, %fd57;
	sub.f64 	%fd62, %fd60, %fd61;
	add.f64 	%fd63, %fd52, %fd59;
	add.f64 	%fd64, %fd53, %fd62;
	ld.global.v2.f64 	{%fd65, %fd66}, [%rd30+48];
	ld.global.v2.f64 	{%fd67, %fd68}, [%rd32+48];
	mul.f64 	%fd69, %fd66, %fd68;
	fma.rn.f64 	%fd70, %fd65, %fd67, %fd69;
	mul.f64 	%fd71, %fd66, %fd67;
	mul.f64 	%fd72, %fd65, %fd68;
	sub.f64 	%fd73, %fd71, %fd72;
	add.f64 	%fd74, %fd63, %fd70;
	add.f64 	%fd75, %fd64, %fd73;
	ld.global.v2.f64 	{%fd76, %fd77}, [%rd30+64];
	ld.global.v2.f64 	{%fd78, %fd79}, [%rd32+64];
	mul.f64 	%fd80, %fd77, %fd79;
	fma.rn.f64 	%fd81, %fd76, %fd78, %fd80;
	mul.f64 	%fd82, %fd77, %fd78;
	mul.f64 	%fd83, %fd76, %fd79;
	sub.f64 	%fd84, %fd82, %fd83;
	add.f64 	%fd85, %fd74, %fd81;
	add.f64 	%fd86, %fd75, %fd84;
	ld.global.v2.f64 	{%fd87, %fd88}, [%rd30+80];
	ld.global.v2.f64 	{%fd89, %fd90}, [%rd32+80];
	mul.f64 	%fd91, %fd88, %fd90;
	fma.rn.f64 	%fd92, %fd87, %fd89, %fd91;
	mul.f64 	%fd93, %fd88, %fd89;
	mul.f64 	%fd94, %fd87, %fd90;
	sub.f64 	%fd95, %fd93, %fd94;
	add.f64 	%fd96, %fd85, %fd92;
	add.f64 	%fd97, %fd86, %fd95;
	ld.global.v2.f64 	{%fd98, %fd99}, [%rd30+96];
	ld.global.v2.f64 	{%fd100, %fd101}, [%rd32+96];
	mul.f64 	%fd102, %fd99, %fd101;
	fma.rn.f64 	%fd103, %fd98, %fd100, %fd102;
	mul.f64 	%fd104, %fd99, %fd100;
	mul.f64 	%fd105, %fd98, %fd101;
	sub.f64 	%fd106, %fd104, %fd105;
	add.f64 	%fd107, %fd96, %fd103;
	add.f64 	%fd108, %fd97, %fd106;
	ld.global.v2.f64 	{%fd109, %fd110}, [%rd30+112];
	ld.global.v2.f64 	{%fd111, %fd112}, [%rd32+112];
	mul.f64 	%fd113, %fd110, %fd112;
	fma.rn.f64 	%fd114, %fd109, %fd111, %fd113;
	mul.f64 	%fd115, %fd110, %fd111;
	mul.f64 	%fd116, %fd109, %fd112;
	sub.f64 	%fd117, %fd115, %fd116;
	add.f64 	%fd205, %fd107, %fd114;
	add.f64 	%fd206, %fd108, %fd117;
	add.s32 	%r62, %r62, 8;
	add.s32 	%r61, %r61, 8;
	add.s32 	%r60, %r60, 8;
	setp.ne.s32 	%p14, %r62, 0;
	@%p14 bra 	$L__BB0_5;
$L__BB0_6:
	setp.eq.s32 	%p15, %r3, 0;
	@%p15 bra 	$L__BB0_14;
	add.s32 	%r49, %r3, -1;
	setp.lt.u32 	%p16, %r49, 3;
	@%p16 bra 	$L__BB0_9;
	add.s32 	%r50, %r64, %r2;
	mul.wide.s32 	%rd33, %r50, 16;
	add.s64 	%rd34, %rd2, %rd33;
	ld.global.v2.f64 	{%fd119, %fd120}, [%rd34];
	add.s32 	%r51, %r50, %r6;
	mul.wide.s32 	%rd35, %r51, 16;
	add.s64 	%rd36, %rd1, %rd35;
	ld.global.v2.f64 	{%fd121, %fd122}, [%rd36];
	mul.f64 	%fd123, %fd120, %fd122;
	fma.rn.f64 	%fd124, %fd119, %fd121, %fd123;
	mul.f64 	%fd125, %fd120, %fd121;
	mul.f64 	%fd126, %fd119, %fd122;
	sub.f64 	%fd127, %fd125, %fd126;
	add.f64 	%fd128, %fd205, %fd124;
	add.f64 	%fd129, %fd206, %fd127;
	ld.global.v2.f64 	{%fd130, %fd131}, [%rd34+16];
	ld.global.v2.f64 	{%fd132, %fd133}, [%rd36+16];
	mul.f64 	%fd134, %fd131, %fd133;
	fma.rn.f64 	%fd135, %fd130, %fd132, %fd134;
	mul.f64 	%fd136, %fd131, %fd132;
	mul.f64 	%fd137, %fd130, %fd133;
	sub.f64 	%fd138, %fd136, %fd137;
	add.f64 	%fd139, %fd128, %fd135;
	add.f64 	%fd140, %fd129, %fd138;
	ld.global.v2.f64 	{%fd141, %fd142}, [%rd34+32];
	ld.global.v2.f64 	{%fd143, %fd144}, [%rd36+32];
	mul.f64 	%fd145, %fd142, %fd144;
	fma.rn.f64 	%fd146, %fd141, %fd143, %fd145;
	mul.f64 	%fd147, %fd142, %fd143;
	mul.f64 	%fd148, %fd141, %fd144;
	sub.f64 	%fd149, %fd147, %fd148;
	add.f64 	%fd150, %fd139, %fd146;
	add.f64 	%fd151, %fd140, %fd149;
	ld.global.v2.f64 	{%fd152, %fd153}, [%rd34+48];
	ld.global.v2.f64 	{%fd154, %fd155}, [%rd36+48];
	mul.f64 	%fd156, %fd153, %fd155;
	fma.rn.f64 	%fd157, %fd152, %fd154, %fd156;
	mul.f64 	%fd158, %fd153, %fd154;
	mul.f64 	%fd159, %fd152, %fd155;
	sub.f64 	%fd160, %fd158, %fd159;
	add.f64 	%fd205, %fd150, %fd157;
	add.f64 	%fd206, %fd151, %fd160;
	add.s32 	%r64, %r64, 4;
$L__BB0_9:
	and.b32  	%r52, %r34, 3;
	setp.eq.s32 	%p17, %r52, 0;
	@%p17 bra 	$L__BB0_14;
	setp.eq.s32 	%p18, %r52, 1;
	@%p18 bra 	$L__BB0_12;
	add.s32 	%r53, %r64, %r2;
	mul.wide.s32 	%rd37, %r53, 16;
	add.s64 	%rd38, %rd2, %rd37;
	ld.global.v2.f64 	{%fd162, %fd163}, [%rd38];
	add.s32 	%r54, %r53, %r6;
	mul.wide.s32 	%rd39, %r54, 16;
	add.s64 	%rd40, %rd1, %rd39;
	ld.global.v2.f64 	{%fd164, %fd165}, [%rd40];
	mul.f64 	%fd166, %fd163, %fd165;
	fma.rn.f64 	%fd167, %fd162, %fd164, %fd166;
	mul.f64 	%fd168, %fd163, %fd164;
	mul.f64 	%fd169, %fd162, %fd165;
	sub.f64 	%fd170, %fd168, %fd169;
	add.f64 	%fd171, %fd205, %fd167;
	add.f64 	%fd172, %fd206, %fd170;
	ld.global.v2.f64 	{%fd173, %fd174}, [%rd38+16];
	ld.global.v2.f64 	{%fd175, %fd176}, [%rd40+16];
	mul.f64 	%fd177, %fd174, %fd176;
	fma.rn.f64 	%fd178, %fd173, %fd175, %fd177;
	mul.f64 	%fd179, %fd174, %fd175;
	mul.f64 	%fd180, %fd173, %fd176;
	sub.f64 	%fd181, %fd179, %fd180;
	add.f64 	%fd205, %fd171, %fd178;
	add.f64 	%fd206, %fd172, %fd181;
	add.s32 	%r64, %r64, 2;
$L__BB0_12:
	and.b32  	%r55, %r34, 1;
	setp.eq.b32 	%p19, %r55, 1;
	not.pred 	%p20, %p19;
	@%p20 bra 	$L__BB0_14;
	add.s32 	%r56, %r64, %r2;
	mul.wide.s32 	%rd41, %r56, 16;
	add.s64 	%rd42, %rd2, %rd41;
	ld.global.v2.f64 	{%fd182, %fd183}, [%rd42];
	add.s32 	%r57, %r56, %r6;
	mul.wide.s32 	%rd43, %r57, 16;
	add.s64 	%rd44, %rd1, %rd43;
	ld.global.v2.f64 	{%fd184, %fd185}, [%rd44];
	mul.f64 	%fd186, %fd183, %fd185;
	fma.rn.f64 	%fd187, %fd182, %fd184, %fd186;
	mul.f64 	%fd188, %fd183, %fd184;
	mul.f64 	%fd189, %fd182, %fd185;
	sub.f64 	%fd190, %fd188, %fd189;
	add.f64 	%fd205, %fd205, %fd187;
	add.f64 	%fd206, %fd206, %fd190;
$L__BB0_14:
	add.s32 	%r58, %r5, %r1;
	mul.wide.s32 	%rd45, %r58, 16;
	add.s64 	%rd46, %rd3, %rd45;
	st.global.v2.f64 	[%rd46], {%fd205, %fd206};
	add.s32 	%r59, %r59, 1;
	setp.eq.s32 	%p21, %r59, %r32;
	@%p21 bra 	$L__BB0_26;
	bra.uni 	$L__BB0_3;
$L__BB0_15:
	and.b32  	%r22, %r32, 7;
	setp.lt.u32 	%p5, %r32, 8;
	mov.b32 	%r68, 0;
	@%p5 bra 	$L__BB0_18;
	and.b32  	%r68, %r32, 2147483640;
	mov.b32 	%r66, 0;
	mul.wide.s32 	%rd9, %r33, 16;
$L__BB0_17:
	.pragma "nounroll";
	mad.lo.s32 	%r40, %r66, %r33, %r1;
	mul.wide.s32 	%rd7, %r40, 16;
	add.s64 	%rd8, %rd3, %rd7;
	mov.f64 	%fd25, 0d0000000000000000;
	st.global.v2.f64 	[%rd8], {%fd25, %fd25};
	add.s64 	%rd10, %rd8, %rd9;
	st.global.v2.f64 	[%rd10], {%fd25, %fd25};
	add.s64 	%rd11, %rd10, %rd9;
	st.global.v2.f64 	[%rd11], {%fd25, %fd25};
	add.s64 	%rd12, %rd11, %rd9;
	st.global.v2.f64 	[%rd12], {%fd25, %fd25};
	add.s64 	%rd13, %rd12, %rd9;
	st.global.v2.f64 	[%rd13], {%fd25, %fd25};
	add.s64 	%rd14, %rd13, %rd9;
	st.global.v2.f64 	[%rd14], {%fd25, %fd25};
	add.s64 	%rd15, %rd14, %rd9;
	st.global.v2.f64 	[%rd15], {%fd25, %fd25};
	add.s64 	%rd16, %rd15, %rd9;
	st.global.v2.f64 	[%rd16], {%fd25, %fd25};
	add.s32 	%r66, %r66, 8;
	setp.ne.s32 	%p6, %r66, %r68;
	@%p6 bra 	$L__BB0_17;
$L__BB0_18:
	setp.eq.s32 	%p7, %r22, 0;
	@%p7 bra 	$L__BB0_26;
	and.b32  	%r27, %r32, 3;
	setp.lt.u32 	%p8, %r22, 4;
	@%p8 bra 	$L__BB0_21;
	mad.lo.s32 	%r41, %r68, %r33, %r1;
	mul.wide.s32 	%rd17, %r41, 16;
	add.s64 	%rd18, %rd3, %rd17;
	mov.f64 	%fd26, 0d0000000000000000;
	st.global.v2.f64 	[%rd18], {%fd26, %fd26};
	mul.wide.s32 	%rd19, %r33, 16;
	add.s64 	%rd20, %rd18, %rd19;
	st.global.v2.f64 	[%rd20], {%fd26, %fd26};
	add.s64 	%rd21, %rd20, %rd19;
	st.global.v2.f64 	[%rd21], {%fd26, %fd26};
	add.s64 	%rd22, %rd21, %rd19;
	st.global.v2.f64 	[%rd22], {%fd26, %fd26};
	add.s32 	%r68, %r68, 4;
$L__BB0_21:
	setp.eq.s32 	%p9, %r27, 0;
	@%p9 bra 	$L__BB0_26;
	setp.eq.s32 	%p10, %r27, 1;
	@%p10 bra 	$L__BB0_24;
	mad.lo.s32 	%r42, %r68, %r33, %r1;
	mul.wide.s32 	%rd23, %r42, 16;
	add.s64 	%rd24, %rd3, %rd23;
	mov.f64 	%fd27, 0d0000000000000000;
	st.global.v2.f64 	[%rd24], {%fd27, %fd27};
	mul.wide.s32 	%rd25, %r33, 16;
	add.s64 	%rd26, %rd24, %rd25;
	st.global.v2.f64 	[%rd26], {%fd27, %fd27};
	add.s32 	%r68, %r68, 2;
$L__BB0_24:
	and.b32  	%r43, %r32, 1;
	setp.eq.b32 	%p11, %r43, 1;
	not.pred 	%p12, %p11;
	@%p12 bra 	$L__BB0_26;
	mad.lo.s32 	%r44, %r68, %r33, %r1;
	mul.wide.s32 	%rd27, %r44, 16;
	add.s64 	%rd28, %rd3, %rd27;
	mov.f64 	%fd28, 0d0000000000000000;
	st.global.v2.f64 	[%rd28], {%fd28, %fd28};
$L__BB0_26:
	ret;

}


// ===== COMPILED SASS (sm_100) =====

	.target	sm_100

	.elftype	@"ET_EXEC"


//--------------------- .note.nv.tkinfo           --------------------------
	.section	.note.nv.tkinfo,"",@"SHT_NOTE"
	.sectionflags	@"SHF_NOTE_NV_TKINFO"
	.tkinfo
        /*0018*/ 	.word	0x00000002
        /*0030*/ 	.string	""
        /*0030*/ 	.string	"ptxas"
        /*0030*/ 	.string	"Cuda compilation tools, release 13.0, V13.0.88"
        /*0030*/ 	.string	"Build cuda_13.0.r13.0/compiler.36424714_0"
        /*0030*/ 	.string	"-arch sm_100 -m 64 "



//--------------------- .note.nv.cuinfo           --------------------------
	.section	.note.nv.cuinfo,"",@"SHT_NOTE"
	.sectionflags	@"SHF_NOTE_NV_CUINFO"
        /*0018*/ 	.short	0x0002
        /*001a*/ 	.short	0x0064
        /*001c*/ 	.short	0x0082
	.zero		2


//--------------------- .nv.info                  --------------------------
	.section	.nv.info,"",@"SHT_CUDA_INFO"
	.align	4


	//----- nvinfo : EIATTR_REGCOUNT
	.align		4
        /*0000*/ 	.byte	0x04, 0x2f
        /*0002*/ 	.short	(.L_1 - .L_0)
	.align		4
.L_0:
        /*0004*/ 	.word	index@(_Z16compute_M_kernelPK7double2S1_iiiPS_)
        /*0008*/ 	.word	0x00000022


	//----- nvinfo : EIATTR_FRAME_SIZE
	.align		4
.L_1:
        /*000c*/ 	.byte	0x04, 0x11
        /*000e*/ 	.short	(.L_3 - .L_2)
	.align		4
.L_2:
        /*0010*/ 	.word	index@(_Z16compute_M_kernelPK7double2S1_iiiPS_)
        /*0014*/ 	.word	0x00000000


	//----- nvinfo : EIATTR_MIN_STACK_SIZE
	.align		4
.L_3:
        /*0018*/ 	.byte	0x04, 0x12
        /*001a*/ 	.short	(.L_5 - .L_4)
	.align		4
.L_4:
        /*001c*/ 	.word	index@(_Z16compute_M_kernelPK7double2S1_iiiPS_)
        /*0020*/ 	.word	0x00000000
.L_5:


//--------------------- .nv.compat                --------------------------
	.section	.nv.compat,"",@"SHT_CUDA_COMPAT_INFO"
	.align	4
        /*0000*/ 	.byte	0x02, 0x09, 0x00, 0x00, 0x02, 0x02, 0x01, 0x00, 0x02, 0x05, 0x05, 0x00, 0x03, 0x07, 0x01, 0x01
        /*0010*/ 	.byte	0x02, 0x03, 0x00, 0x00, 0x02, 0x06, 0x01, 0x00, 0x04, 0x0b, 0x08, 0x00, 0x01, 0x00, 0x00, 0x00
        /*0020*/ 	.byte	0x00, 0x00, 0x00, 0x00


//--------------------- .nv.info._Z16compute_M_kernelPK7double2S1_iiiPS_ --------------------------
	.section	.nv.info._Z16compute_M_kernelPK7double2S1_iiiPS_,"",@"SHT_CUDA_INFO"
	.sectionflags	@""
	.align	4


	//----- nvinfo : EIATTR_CUDA_API_VERSION
	.align		4
        /*0000*/ 	.byte	0x04, 0x37
        /*0002*/ 	.short	(.L_7 - .L_6)
.L_6:
        /*0004*/ 	.word	0x00000082


	//----- nvinfo : EIATTR_KPARAM_INFO
	.align		4
.L_7:
        /*0008*/ 	.byte	0x04, 0x17
        /*000a*/ 	.short	(.L_9 - .L_8)
.L_8:
        /*000c*/ 	.word	0x00000000
        /*0010*/ 	.short	0x0005
        /*0012*/ 	.short	0x0020
        /*0014*/ 	.byte	0x00, 0xf5, 0x21, 0x00


	//----- nvinfo : EIATTR_KPARAM_INFO
	.align		4
.L_9:
        /*0018*/ 	.byte	0x04, 0x17
        /*001a*/ 	.short	(.L_11 - .L_10)
.L_10:
        /*001c*/ 	.word	0x00000000
        /*0020*/ 	.short	0x0004
        /*0022*/ 	.short	0x0018
        /*0024*/ 	.byte	0x00, 0xf0, 0x11, 0x00


	//----- nvinfo : EIATTR_KPARAM_INFO
	.align		4
.L_11:
        /*0028*/ 	.byte	0x04, 0x17
        /*002a*/ 	.short	(.L_13 - .L_12)
.L_12:
        /*002c*/ 	.word	0x00000000
        /*0030*/ 	.short	0x0003
        /*0032*/ 	.short	0x0014
        /*0034*/ 	.byte	0x00, 0xf0, 0x11, 0x00


	//----- nvinfo : EIATTR_KPARAM_INFO
	.align		4
.L_13:
        /*0038*/ 	.byte	0x04, 0x17
        /*003a*/ 	.short	(.L_15 - .L_14)
.L_14:
        /*003c*/ 	.word	0x00000000
        /*0040*/ 	.short	0x0002
        /*0042*/ 	.short	0x0010
        /*0044*/ 	.byte	0x00, 0xf0, 0x11, 0x00


	//----- nvinfo : EIATTR_KPARAM_INFO
	.align		4
.L_15:
        /*0048*/ 	.byte	0x04, 0x17
        /*004a*/ 	.short	(.L_17 - .L_16)
.L_16:
        /*004c*/ 	.word	0x00000000
        /*0050*/ 	.short	0x0001
        /*0052*/ 	.short	0x0008
        /*0054*/ 	.byte	0x00, 0xf5, 0x21, 0x00


	//----- nvinfo : EIATTR_KPARAM_INFO
	.align		4
.L_17:
        /*0058*/ 	.byte	0x04, 0x17
        /*005a*/ 	.short	(.L_19 - .L_18)
.L_18:
        /*005c*/ 	.word	0x00000000
        /*0060*/ 	.short	0x0000
        /*0062*/ 	.short	0x0000
        /*0064*/ 	.byte	0x00, 0xf5, 0x21, 0x00


	//----- nvinfo : EIATTR_SPARSE_MMA_MASK
	.align		4
.L_19:
        /*0068*/ 	.byte	0x03, 0x50
        /*006a*/ 	.short	0x0000


	//----- nvinfo : EIATTR_MAXREG_COUNT
	.align		4
        /*006c*/ 	.byte	0x03, 0x1b
        /*006e*/ 	.short	0x00ff


	//----- nvinfo : EIATTR_MERCURY_ISA_VERSION
	.align		4
        /*0070*/ 	.byte	0x03, 0x5f
        /*0072*/ 	.short	0x0101


	//----- nvinfo : EIATTR_VRC_CTA_INIT_COUNT
	.align		4
        /*0074*/ 	.byte	0x02, 0x4a
	.zero		1
	.zero		1


	//----- nvinfo : EIATTR_EXIT_INSTR_OFFSETS
	.align		4
        /*0078*/ 	.byte	0x04, 0x1c
        /*007a*/ 	.short	(.L_21 - .L_20)


	//   ....[0]....
.L_20:
        /*007c*/ 	.word	0x00000080


	//   ....[1]....
        /*0080*/ 	.word	0x00000c60


	//   ....[2]....
        /*0084*/ 	.word	0x00000e40


	//   ....[3]....
        /*0088*/ 	.word	0x00000f40


	//   ....[4]....
        /*008c*/ 	.word	0x00001000


	//   ....[5]....
        /*0090*/ 	.word	0x00001050


	//----- nvinfo : EIATTR_CBANK_PARAM_SIZE
	.align		4
.L_21:
        /*0094*/ 	.byte	0x03, 0x19
        /*0096*/ 	.short	0x0028


	//----- nvinfo : EIATTR_PARAM_CBANK
	.align		4
        /*0098*/ 	.byte	0x04, 0x0a
        /*009a*/ 	.short	(.L_23 - .L_22)
	.align		4
.L_22:
        /*009c*/ 	.word	index@(.nv.constant0._Z16compute_M_kernelPK7double2S1_iiiPS_)
        /*00a0*/ 	.short	0x0380
        /*00a2*/ 	.short	0x0028


	//----- nvinfo : EIATTR_SW_WAR
	.align		4
.L_23:
        /*00a4*/ 	.byte	0x04, 0x36
        /*00a6*/ 	.short	(.L_25 - .L_24)
.L_24:
        /*00a8*/ 	.word	0x00000008
.L_25:


//--------------------- .nv.callgraph             --------------------------
	.section	.nv.callgraph,"",@"SHT_CUDA_CALLGRAPH"
	.align	4
	.sectionentsize	8
	.align		4
        /*0000*/ 	.word	0x00000000
	.align		4
        /*0004*/ 	.word	0xffffffff
	.align		4
        /*0008*/ 	.word	0x00000000
	.align		4
        /*000c*/ 	.word	0xfffffffe
	.align		4
        /*0010*/ 	.word	0x00000000
	.align		4
        /*0014*/ 	.word	0xfffffffd
	.align		4
        /*0018*/ 	.word	0x00000000
	.align		4
        /*001c*/ 	.word	0xfffffffc


//--------------------- .text._Z16compute_M_kernelPK7double2S1_iiiPS_ --------------------------
	.section	.text._Z16compute_M_kernelPK7double2S1_iiiPS_,"ax",@progbits
	.align	128
        .global         _Z16compute_M_kernelPK7double2S1_iiiPS_
        .type           _Z16compute_M_kernelPK7double2S1_iiiPS_,@function
        .size           _Z16compute_M_kernelPK7double2S1_iiiPS_,(.L_x_12 - _Z16compute_M_kernelPK7double2S1_iiiPS_)
        .other          _Z16compute_M_kernelPK7double2S1_iiiPS_,@"STO_CUDA_ENTRY STV_DEFAULT"
_Z16compute_M_kernelPK7double2S1_iiiPS_:
.text._Z16compute_M_kernelPK7double2S1_iiiPS_:
[----:B------:R-:W-:Y:S01]  /*0000*/  LDC R1, c[0x0][0x37c] ;  /* 0x0000df00ff017b82 */ /* 0x000fe20000000800 */
[----:B------:R-:W0:Y:S07]  /*0010*/  S2R R0, SR_TID.X ;  /* 0x0000000000007919 */ /* 0x000e2e0000002100 */
[----:B------:R-:W0:Y:S08]  /*0020*/  S2UR UR4, SR_CTAID.X ;  /* 0x00000000000479c3 */ /* 0x000e300000002500 */
[----:B------:R-:W0:Y:S08]  /*0030*/  LDC R3, c[0x0][0x360] ;  /* 0x0000d800ff037b82 */ /* 0x000e300000000800 */
[----:B------:R-:W1:Y:S01]  /*0040*/  LDC.64 R4, c[0x0][0x390] ;  /* 0x0000e400ff047b82 */ /* 0x000e620000000a00 */
[----:B0-----:R-:W-:Y:S01]  /*0050*/  IMAD R3, R3, UR4, R0 ;  /* 0x0000000403037c24 */ /* 0x001fe2000f8e0200 */
[----:B-1----:R-:W-:-:S04]  /*0060*/  ISETP.GE.AND P0, PT, R4, 0x1, PT ;  /* 0x000000010400780c */ /* 0x002fc80003f06270 */
[----:B------:R-:W-:-:S13]  /*0070*/  ISETP.GE.OR P0, PT, R3, R5, !P0 ;  /* 0x000000050300720c */ /* 0x000fda0004706670 */
[----:B------:R-:W-:Y:S05]  /*0080*/  @P0 EXIT ;  /* 0x000000000000094d */ /* 0x000fea0003800000 */
[----:B------:R-:W0:Y:S01]  /*0090*/  LDCU UR4, c[0x0][0x398] ;  /* 0x00007300ff0477ac */ /* 0x000e220008000800 */
[----:B------:R-:W1:Y:S01]  /*00a0*/  LDCU.64 UR10, c[0x0][0x358] ;  /* 0x00006b00ff0a77ac */ /* 0x000e620008000a00 */
[----:B0-----:R-:W-:-:S09]  /*00b0*/  UISETP.GE.AND UP0, UPT, UR4, 0x1, UPT ;  /* 0x000000010400788c */ /* 0x001fd2000bf06270 */
[----:B-1----:R-:W-:Y:S05]  /*00c0*/  BRA.U !UP0, `(.L_x_0) ;  /* 0x0000000908ec7547 */ /* 0x002fea000b800000 */
[----:B------:R-:W-:Y:S02]  /*00d0*/  ULOP3.LUT UR6, UR4, 0x7, URZ, 0xc0, !UPT ;  /* 0x0000000704067892 */ /* 0x000fe4000f8ec0ff */
[----:B------:R-:W-:Y:S01]  /*00e0*/  IMAD R2, R3, UR4, RZ ;  /* 0x0000000403027c24 */ /* 0x000fe2000f8e02ff */
[----:B------:R-:W-:-:S09]  /*00f0*/  UMOV UR4, URZ ;  /* 0x000000ff00047c82 */ /* 0x000fd20008000000 */
.L_x_6:
[----:B0-----:R-:W0:Y:S01]  /*0100*/  LDCU UR9, c[0x0][0x398] ;  /* 0x00007300ff0977ac */ /* 0x001e220008000800 */
[----:B------:R-:W1:Y:S01]  /*0110*/  LDC R0, c[0x0][0x394] ;  /* 0x0000e500ff007b82 */ /* 0x000e620000000800 */
[----:B------:R-:W-:Y:S02]  /*0120*/  CS2R R4, SRZ ;  /* 0x0000000000047805 */ /* 0x000fe4000001ff00 */
[----:B------:R-:W-:Y:S01]  /*0130*/  CS2R R6, SRZ ;  /* 0x0000000000067805 */ /* 0x000fe2000001ff00 */
[----:B------:R-:W-:Y:S01]  /*0140*/  UMOV UR5, URZ ;  /* 0x000000ff00057c82 */ /* 0x000fe20008000000 */
[----:B0-----:R-:W-:Y:S01]  /*0150*/  UISETP.GE.U32.AND UP0, UPT, UR9, 0x8, UPT ;  /* 0x000000080900788c */ /* 0x001fe2000bf06070 */
[----:B-1----:R-:W-:-:S08]  /*0160*/  IMAD R0, R0, UR4, RZ ;  /* 0x0000000400007c24 */ /* 0x002fd0000f8e02ff */
[----:B------:R-:W-:Y:S05]  /*0170*/  BRA.U !UP0, `(.L_x_1) ;  /* 0x00000005083c7547 */ /* 0x000fea000b800000 */
[----:B------:R-:W-:Y:S01]  /*0180*/  IADD3 R25, PT, PT, R3, R0, RZ ;  /* 0x0000000003197210 */ /* 0x000fe20007ffe0ff */
[----:B------:R-:W-:Y:S01]  /*0190*/  ULOP3.LUT UR5, UR9, 0x7ffffff8, URZ, 0xc0, !UPT ;  /* 0x7ffffff809057892 */ /* 0x000fe2000f8ec0ff */
[----:B------:R-:W-:Y:S02]  /*01a0*/  MOV R24, R2 ;  /* 0x0000000200187202 */ /* 0x000fe40000000f00 */
[----:B------:R-:W-:Y:S01]  /*01b0*/  CS2R R4, SRZ ;  /* 0x0000000000047805 */ /* 0x000fe2000001ff00 */
[----:B------:R-:W-:Y:S01]  /*01c0*/  IMAD R25, R25, UR9, RZ ;  /* 0x0000000919197c24 */ /* 0x000fe2000f8e02ff */
[----:B------:R-:W-:-:S12]  /*01d0*/  UIADD3 UR7, UPT, UPT, -UR5, URZ, URZ ;  /* 0x000000ff05077290 */ /* 0x000fd8000fffe1ff */
.L_x_2:
[----:B------:R-:W0:Y:S08]  /*01e0*/  LDC.64 R28, c[0x0][0x388] ;  /* 0x0000e200ff1c7b82 */ /* 0x000e300000000a00 */
[----:B------:R-:W1:Y:S01]  /*01f0*/  LDC.64 R26, c[0x0][0x380] ;  /* 0x0000e000ff1a7b82 */ /* 0x000e620000000a00 */
[----:B0-----:R-:W-:-:S05]  /*0200*/  IMAD.WIDE R28, R24, 0x10, R28 ;  /* 0x00000010181c7825 */ /* 0x001fca00078e021c */
[----:B------:R-:W2:Y:S01]  /*0210*/  LDG.E.128 R8, desc[UR10][R28.64] ;  /* 0x0000000a1c087981 */ /* 0x000ea2000c1e1d00 */
[----:B-1----:R-:W-:-:S05]  /*0220*/  IMAD.WIDE R26, R25, 0x10, R26 ;  /* 0x00000010191a7825 */ /* 0x002fca00078e021a */
[----:B------:R-:W2:Y:S04]  /*0230*/  LDG.E.128 R12, desc[UR10][R26.64] ;  /* 0x0000000a1a0c7981 */ /* 0x000ea8000c1e1d00 */
[----:B------:R-:W3:Y:S01]  /*0240*/  LDG.E.128 R20, desc[UR10][R26.64+0x10] ;  /* 0x0000100a1a147981 */ /* 0x000ee2000c1e1d00 */
[-C--:B--2---:R-:W-:Y:S02]  /*0250*/  DMUL R16, R10, R14.reuse ;  /* 0x0000000e0a107228 */ /* 0x084fe40000000000 */
[----:B------:R-:W-:-:S06]  /*0260*/  DMUL R14, R8, R14 ;  /* 0x0000000e080e7228 */ /* 0x000fcc0000000000 */
[-C--:B------:R-:W-:Y:S02]  /*0270*/  DFMA R8, R8, R12.reuse, R16 ;  /* 0x0000000c0808722b */ /* 0x080fe40000000010 */
[----:B------:R-:W3:Y:S01]  /*0280*/  LDG.E.128 R16, desc[UR10][R28.64+0x10] ;  /* 0x0000100a1c107981 */ /* 0x000ee2000c1e1d00 */
[----:B------:R-:W-:-:S05]  /*0290*/  DFMA R12, R10, R12, -R14 ;  /* 0x0000000c0a0c722b */ /* 0x000fca000000080e */
[----:B------:R-:W-:Y:S02]  /*02a0*/  DADD R14, R8, R4 ;  /* 0x00000000080e7229 */ /* 0x000fe40000000004 */
[----:B------:R-:W2:Y:S01]  /*02b0*/  LDG.E.128 R8, desc[UR10][R26.64+0x20] ;  /* 0x0000200a1a087981 */ /* 0x000ea2000c1e1d00 */
[----:B------:R-:W-:Y:S02]  /*02c0*/  DADD R12, R12, R6 ;  /* 0x000000000c0c7229 */ /* 0x000fe40000000006 */
[-C--:B---3--:R-:W-:Y:S02]  /*02d0*/  DMUL R4, R18, R22.reuse ;  /* 0x0000001612047228 */ /* 0x088fe40000000000 */
[----:B------:R-:W-:-:S06]  /*02e0*/  DMUL R22, R16, R22 ;  /* 0x0000001610167228 */ /* 0x000fcc0000000000 */
[-C--:B------:R-:W-:Y:S02]  /*02f0*/  DFMA R16, R16, R20.reuse, R4 ;  /* 0x000000141010722b */ /* 0x080fe40000000004 */
[----:B------:R-:W2:Y:S01]  /*0300*/  LDG.E.128 R4, desc[UR10][R28.64+0x20] ;  /* 0x0000200a1c047981 */ /* 0x000ea2000c1e1d00 */
[----:B------:R-:W-:-:S05]  /*0310*/  DFMA R20, R18, R20, -R22 ;  /* 0x000000141214722b */ /* 0x000fca0000000816 */
[----:B------:R-:W-:Y:S02]  /*0320*/  DADD R22, R14, R16 ;  /* 0x000000000e167229 */ /* 0x000fe40000000010 */
[----:B------:R-:W3:Y:S01]  /*0330*/  LDG.E.128 R16, desc[UR10][R26.64+0x30] ;  /* 0x0000300a1a107981 */ /* 0x000ee2000c1e1d00 */
[----:B------:R-:W-:Y:S02]  /*0340*/  DADD R20, R12, R20 ;  /* 0x000000000c147229 */ /* 0x000fe40000000014 */
[-C--:B--2---:R-:W-:Y:S02]  /*0350*/  DMUL R14, R6, R10.reuse ;  /* 0x0000000a060e7228 */ /* 0x084fe40000000000 */
[----:B------:R-:W-:-:S06]  /*0360*/  DMUL R10, R4, R10 ;  /* 0x0000000a040a7228 */ /* 0x000fcc0000000000 */
[-C--:B------:R-:W-:Y:S02]  /*0370*/  DFMA R4, R4, R8.reuse, R14 ;  /* 0x000000080404722b */ /* 0x080fe4000000000e */
[----:B------:R-:W3:Y:S01]  /*0380*/  LDG.E.128 R12, desc[UR10][R28.64+0x30] ;  /* 0x0000300a1c0c7981 */ /* 0x000ee2000c1e1d00 */
[----:B------:R-:W-:-:S05]  /*0390*/  DFMA R10, R6, R8, -R10 ;  /* 0x00000008060a722b */ /* 0x000fca000000080a */
[----:B------:R-:W-:-:S03]  /*03a0*/  DADD R22, R22, R4 ;  /* 0x0000000016167229 */ /* 0x000fc60000000004 */
[----:B------:R-:W-:Y:S02]  /*03b0*/  DADD R20, R20, R10 ;  /* 0x0000000014147229 */ /* 0x000fe4000000000a */
[----:B------:R-:W2:Y:S01]  /*03c0*/  LDG.E.128 R8, desc[UR10][R26.64+0x40] ;  /* 0x0000400a1a087981 */ /* 0x000ea2000c1e1d00 */
[-C--:B---3--:R-:W-:Y:S02]  /*03d0*/  DMUL R4, R14, R18.reuse ;  /* 0x000000120e047228 */ /* 0x088fe40000000000 */
[----:B------:R-:W-:-:S06]  /*03e0*/  DMUL R18, R12, R18 ;  /* 0x000000120c127228 */ /* 0x000fcc0000000000 */
[-C--:B------:R-:W-:Y:S02]  /*03f0*/  DFMA R12, R12, R16.reuse, R4 ;  /* 0x000000100c0c722b */ /* 0x080fe40000000004 */
[----:B------:R-:W2:Y:S01]  /*0400*/  LDG.E.128 R4, desc[UR10][R28.64+0x40] ;  /* 0x0000400a1c047981 */ /* 0x000ea2000c1e1d00 */
[----:B------:R-:W-:-:S05]  /*0410*/  DFMA R18, R14, R16, -R18 ;  /* 0x000000100e12722b */ /* 0x000fca0000000812 */
[----:B------:R-:W-:-:S03]  /*0420*/  DADD R22, R22, R12 ;  /* 0x0000000016167229 */ /* 0x000fc6000000000c */
[----:B------:R-:W-:Y:S02]  /*0430*/  DADD R20, R20, R18 ;  /* 0x0000000014147229 */ /* 0x000fe40000000012 */
[----:B------:R-:W3:Y:S01]  /*0440*/  LDG.E.128 R16, desc[UR10][R26.64+0x50] ;  /* 0x0000500a1a107981 */ /* 0x000ee2000c1e1d00 */
        /* <DEDUP_REMOVED lines=12> */
[----:B------:R-:W-:-:S03]  /*0510*/  DFMA R30, R14, R16, -R30 ;  /* 0x000000100e1e722b */ /* 0x000fc6000000081e */
[----:B------:R2:W3:Y:S02]  /*0520*/  LDG.E.128 R16, desc[UR10][R26.64+0x70] ;  /* 0x0000700a1a107981 */ /* 0x0004e4000c1e1d00 */
[----:B------:R-:W-:Y:S02]  /*0530*/  DADD R22, R22, R12 ;  /* 0x0000000016167229 */ /* 0x000fe4000000000c */
[----:B------:R-:W3:Y:S01]  /*0540*/  LDG.E.128 R12, desc[UR10][R28.64+0x70] ;  /* 0x0000700a1c0c7981 */ /* 0x000ee2000c1e1d00 */
[----:B------:R-:W-:Y:S01]  /*0550*/  DADD R20, R20, R30 ;  /* 0x0000000014147229 */ /* 0x000fe2000000001e */
[----:B------:R-:W-:-:S04]  /*0560*/  UIADD3 UR7, UPT, UPT, UR7, 0x8, URZ ;  /* 0x0000000807077890 */ /* 0x000fc8000fffe0ff */
[----:B------:R-:W-:Y:S01]  /*0570*/  UISETP.NE.AND UP0, UPT, UR7, URZ, UPT ;  /* 0x000000ff0700728c */ /* 0x000fe2000bf05270 */
[----:B------:R-:W-:Y:S02]  /*0580*/  IADD3 R24, PT, PT, R24, 0x8, RZ ;  /* 0x0000000818187810 */ /* 0x000fe40007ffe0ff */
[----:B------:R-:W-:Y:S01]  /*0590*/  IADD3 R25, PT, PT, R25, 0x8, RZ ;  /* 0x0000000819197810 */ /* 0x000fe20007ffe0ff */
[-C--:B--2---:R-:W-:Y:S02]  /*05a0*/  DMUL R26, R6, R10.reuse ;  /* 0x0000000a061a7228 */ /* 0x084fe40000000000 */
[----:B------:R-:W-:-:S06]  /*05b0*/  DMUL R10, R4, R10 ;  /* 0x0000000a040a7228 */ /* 0x000fcc0000000000 */
[----:B------:R-:W-:Y:S02]  /*05c0*/  DFMA R26, R4, R8, R26 ;  /* 0x00000008041a722b */ /* 0x000fe4000000001a */
[----:B---3--:R-:W-:Y:S02]  /*05d0*/  DMUL R4, R14, R18 ;  /* 0x000000120e047228 */ /* 0x008fe40000000000 */
[----:B------:R-:W-:Y:S02]  /*05e0*/  DFMA R10, R6, R8, -R10 ;  /* 0x00000008060a722b */ /* 0x000fe4000000080a */
[----:B------:R-:W-:Y:S02]  /*05f0*/  DMUL R18, R12, R18 ;  /* 0x000000120c127228 */ /* 0x000fe40000000000 */
[----:B------:R-:W-:Y:S02]  /*0600*/  DADD R22, R22, R26 ;  /* 0x0000000016167229 */ /* 0x000fe4000000001a */
[----:B------:R-:W-:-:S02]  /*0610*/  DFMA R4, R12, R16, R4 ;  /* 0x000000100c04722b */ /* 0x000fc40000000004 */
[----:B------:R-:W-:Y:S02]  /*0620*/  DADD R10, R20, R10 ;  /* 0x00000000140a7229 */ /* 0x000fe4000000000a */
[----:B------:R-:W-:-:S04]  /*0630*/  DFMA R18, R14, R16, -R18 ;  /* 0x000000100e12722b */ /* 0x000fc80000000812 */
[----:B------:R-:W-:-:S04]  /*0640*/  DADD R4, R22, R4 ;  /* 0x0000000016047229 */ /* 0x000fc80000000004 */
[----:B------:R-:W-:Y:S01]  /*0650*/  DADD R6, R10, R18 ;  /* 0x000000000a067229 */ /* 0x000fe20000000012 */
[----:B------:R-:W-:Y:S10]  /*0660*/  BRA.U UP0, `(.L_x_2) ;  /* 0xfffffff900dc7547 */ /* 0x000ff4000b83ffff */
.L_x_1:
[----:B------:R-:W-:-:S09]  /*0670*/  UISETP.NE.AND UP0, UPT, UR6, URZ, UPT ;  /* 0x000000ff0600728c */ /* 0x000fd2000bf05270 */
[----:B------:R-:W-:Y:S05]  /*0680*/  BRA.U !UP0, `(.L_x_3) ;  /* 0x0000000508587547 */ /* 0x000fea000b800000 */
[----:B------:R-:W-:Y:S02]  /*0690*/  UIADD3 UR7, UPT, UPT, UR6, -0x1, URZ ;  /* 0xffffffff06077890 */ /* 0x000fe4000fffe0ff */
[----:B------:R-:W-:Y:S02]  /*06a0*/  ULOP3.LUT UP1, UR8, UR9, 0x3, URZ, 0xc0, !UPT ;  /* 0x0000000309087892 */ /* 0x000fe4000f82c0ff */
[----:B------:R-:W-:-:S09]  /*06b0*/  UISETP.GE.U32.AND UP0, UPT, UR7, 0x3, UPT ;  /* 0x000000030700788c */ /* 0x000fd2000bf06070 */
[----:B------:R-:W-:Y:S05]  /*06c0*/  BRA.U !UP0, `(.L_x_4) ;  /* 0x00000001089c7547 */ /* 0x000fea000b800000 */
[----:B------:R-:W0:Y:S01]  /*06d0*/  LDC.64 R26, c[0x0][0x388] ;  /* 0x0000e200ff1a7b82 */ /* 0x000e220000000a00 */
[----:B------:R-:W-:-:S05]  /*06e0*/  IADD3 R9, PT, PT, R2, UR5, RZ ;  /* 0x0000000502097c10 */ /* 0x000fca000fffe0ff */
[----:B------:R-:W-:Y:S02]  /*06f0*/  IMAD R11, R0, UR9, R9 ;  /* 0x00000009000b7c24 */ /* 0x000fe4000f8e0209 */
[----:B------:R-:W1:Y:S01]  /*0700*/  LDC.64 R24, c[0x0][0x380] ;  /* 0x0000e000ff187b82 */ /* 0x000e620000000a00 */
[----:B0-----:R-:W-:-:S05]  /*0710*/  IMAD.WIDE R26, R9, 0x10, R26 ;  /* 0x00000010091a7825 */ /* 0x001fca00078e021a */
[----:B------:R-:W2:Y:S01]  /*0720*/  LDG.E.128 R16, desc[UR10][R26.64+0x10] ;  /* 0x0000100a1a107981 */ /* 0x000ea2000c1e1d00 */
[----:B-1----:R-:W-:-:S03]  /*0730*/  IMAD.WIDE R24, R11, 0x10, R24 ;  /* 0x000000100b187825 */ /* 0x002fc600078e0218 */
[----:B------:R-:W3:Y:S04]  /*0740*/  LDG.E.128 R8, desc[UR10][R26.64] ;  /* 0x0000000a1a087981 */ /* 0x000ee8000c1e1d00 */
[----:B------:R-:W3:Y:S04]  /*0750*/  LDG.E.128 R12, desc[UR10][R24.64] ;  /* 0x0000000a180c7981 */ /* 0x000ee8000c1e1d00 */
[----:B------:R-:W2:Y:S01]  /*0760*/  LDG.E.128 R20, desc[UR10][R24.64+0x10] ;  /* 0x0000100a18147981 */ /* 0x000ea2000c1e1d00 */
[-C--:B---3--:R-:W-:Y:S02]  /*0770*/  DMUL R28, R10, R14.reuse ;  /* 0x0000000e0a1c7228 */ /* 0x088fe40000000000 */
[----:B------:R-:W-:-:S06]  /*0780*/  DMUL R14, R8, R14 ;  /* 0x0000000e080e7228 */ /* 0x000fcc0000000000 */
[-C--:B------:R-:W-:Y:S02]  /*0790*/  DFMA R8, R8, R12.reuse, R28 ;  /* 0x0000000c0808722b */ /* 0x080fe4000000001c */
[----:B------:R-:W-:Y:S02]  /*07a0*/  DFMA R28, R10, R12, -R14 ;  /* 0x0000000c0a1c722b */ /* 0x000fe4000000080e */
[-C--:B--2---:R-:W-:Y:S01]  /*07b0*/  DMUL R10, R18, R22.reuse ;  /* 0x00000016120a7228 */ /* 0x084fe20000000000 */
[----:B------:R-:W2:Y:S01]  /*07c0*/  LDG.E.128 R12, desc[UR10][R24.64+0x20] ;  /* 0x0000200a180c7981 */ /* 0x000ea2000c1e1d00 */
[----:B------:R-:W-:Y:S02]  /*07d0*/  DMUL R22, R16, R22 ;  /* 0x0000001610167228 */ /* 0x000fe40000000000 */
[----:B------:R-:W-:-:S04]  /*07e0*/  DADD R4, R4, R8 ;  /* 0x0000000004047229 */ /* 0x000fc80000000008 */
[-C--:B------:R-:W-:Y:S02]  /*07f0*/  DFMA R16, R16, R20.reuse, R10 ;  /* 0x000000141010722b */ /* 0x080fe4000000000a */
[----:B------:R-:W2:Y:S01]  /*0800*/  LDG.E.128 R8, desc[UR10][R26.64+0x20] ;  /* 0x0000200a1a087981 */ /* 0x000ea2000c1e1d00 */
[----:B------:R-:W-:Y:S02]  /*0810*/  DFMA R20, R18, R20, -R22 ;  /* 0x000000141214722b */ /* 0x000fe40000000816 */
[----:B------:R-:W-:-:S03]  /*0820*/  DADD R28, R6, R28 ;  /* 0x00000000061c7229 */ /* 0x000fc6000000001c */
[----:B------:R-:W-:Y:S01]  /*0830*/  DADD R22, R4, R16 ;  /* 0x0000000004167229 */ /* 0x000fe20000000010 */
[----:B------:R-:W3:Y:S04]  /*0840*/  LDG.E.128 R4, desc[UR10][R26.64+0x30] ;  /* 0x0000300a1a047981 */ /* 0x000ee8000c1e1d00 */
[----:B------:R-:W3:Y:S01]  /*0850*/  LDG.E.128 R16, desc[UR10][R24.64+0x30] ;  /* 0x0000300a18107981 */ /* 0x000ee2000c1e1d00 */
[----:B------:R-:W-:Y:S01]  /*0860*/  DADD R20, R28, R20 ;  /* 0x000000001c147229 */ /* 0x000fe20000000014 */
[----:B------:R-:W-:Y:S01]  /*0870*/  UIADD3 UR5, UPT, UPT, UR5, 0x4, URZ ;  /* 0x0000000405057890 */ /* 0x000fe2000fffe0ff */
[-C--:B--2---:R-:W-:Y:S02]  /*0880*/  DMUL R28, R10, R14.reuse ;  /* 0x0000000e0a1c7228 */ /* 0x084fe40000000000 */
[----:B------:R-:W-:-:S06]  /*0890*/  DMUL R14, R8, R14 ;  /* 0x0000000e080e7228 */ /* 0x000fcc0000000000 */
[-C--:B------:R-:W-:Y:S02]  /*08a0*/  DFMA R28, R8, R12.reuse, R28 ;  /* 0x0000000c081c722b */ /* 0x080fe4000000001c */
[----:B------:R-:W-:Y:S02]  /*08b0*/  DFMA R14, R10, R12, -R14 ;  /* 0x0000000c0a0e722b */ /* 0x000fe4000000080e */
[-C--:B---3--:R-:W-:Y:S02]  /*08c0*/  DMUL R8, R6, R18.reuse ;  /* 0x0000001206087228 */ /* 0x088fe40000000000 */
[----:B------:R-:W-:Y:S02]  /*08d0*/  DMUL R18, R4, R18 ;  /* 0x0000001204127228 */ /* 0x000fe40000000000 */
[----:B------:R-:W-:Y:S02]  /*08e0*/  DADD R22, R22, R28 ;  /* 0x0000000016167229 */ /* 0x000fe4000000001c */
[----:B------:R-:W-:-:S02]  /*08f0*/  DADD R14, R20, R14 ;  /* 0x00000000140e7229 */ /* 0x000fc4000000000e */
[-C--:B------:R-:W-:Y:S02]  /*0900*/  DFMA R4, R4, R16.reuse, R8 ;  /* 0x000000100404722b */ /* 0x080fe40000000008 */
[----:B------:R-:W-:-:S06]  /*0910*/  DFMA R6, R6, R16, -R18 ;  /* 0x000000100606722b */ /* 0x000fcc0000000812 */
[----:B------:R-:W-:Y:S02]  /*0920*/  DADD R4, R22, R4 ;  /* 0x0000000016047229 */ /* 0x000fe40000000004 */
[----:B------:R-:W-:-:S11]  /*0930*/  DADD R6, R14, R6 ;  /* 0x000000000e067229 */ /* 0x000fd60000000006 */
.L_x_4:
[----:B------:R-:W-:Y:S05]  /*0940*/  BRA.U !UP1, `(.L_x_3) ;  /* 0x0000000109a87547 */ /* 0x000fea000b800000 */
[----:B------:R-:W-:Y:S02]  /*0950*/  UISETP.NE.AND UP0, UPT, UR8, 0x1, UPT ;  /* 0x000000010800788c */ /* 0x000fe4000bf05270 */
[----:B------:R-:W-:-:S04]  /*0960*/  ULOP3.LUT UR7, UR9, 0x1, URZ, 0xc0, !UPT ;  /* 0x0000000109077892 */ /* 0x000fc8000f8ec0ff */
[----:B------:R-:W-:-:S03]  /*0970*/  UISETP.NE.U32.AND UP1, UPT, UR7, 0x1, UPT ;  /* 0x000000010700788c */ /* 0x000fc6000bf25070 */
[----:B------:R-:W-:Y:S08]  /*0980*/  BRA.U !UP0, `(.L_x_5) ;  /* 0x00000001085c7547 */ /* 0x000ff0000b800000 */
        /* <DEDUP_REMOVED lines=10> */
[----:B------:R-:W-:Y:S01]  /*0a30*/  UIADD3 UR5, UPT, UPT, UR5, 0x2, URZ ;  /* 0x0000000205057890 */ /* 0x000fe2000fffe0ff */
[----:B---3--:R-:W-:-:S02]  /*0a40*/  DMUL R24, R10, R14 ;  /* 0x0000000e0a187228 */ /* 0x008fc40000000000 */
[----:B------:R-:W-:-:S06]  /*0a50*/  DMUL R14, R8, R14 ;  /* 0x0000000e080e7228 */ /* 0x000fcc0000000000 */
[----:B------:R-:W-:Y:S02]  /*0a60*/  DFMA R24, R8, R12, R24 ;  /* 0x0000000c0818722b */ /* 0x000fe40000000018 */
[----:B--2---:R-:W-:Y:S02]  /*0a70*/  DMUL R8, R18, R22 ;  /* 0x0000001612087228 */ /* 0x004fe40000000000 */
[----:B------:R-:W-:Y:S02]  /*0a80*/  DFMA R14, R10, R12, -R14 ;  /* 0x0000000c0a0e722b */ /* 0x000fe4000000080e */
[----:B------:R-:W-:Y:S02]  /*0a90*/  DMUL R22, R16, R22 ;  /* 0x0000001610167228 */ /* 0x000fe40000000000 */
[----:B------:R-:W-:Y:S02]  /*0aa0*/  DADD R4, R4, R24 ;  /* 0x0000000004047229 */ /* 0x000fe40000000018 */
[----:B------:R-:W-:-:S02]  /*0ab0*/  DFMA R8, R16, R20, R8 ;  /* 0x000000141008722b */ /* 0x000fc40000000008 */
[----:B------:R-:W-:Y:S02]  /*0ac0*/  DADD R6, R6, R14 ;  /* 0x0000000006067229 */ /* 0x000fe4000000000e */
[----:B------:R-:W-:-:S04]  /*0ad0*/  DFMA R22, R18, R20, -R22 ;  /* 0x000000141216722b */ /* 0x000fc80000000816 */
[----:B------:R-:W-:-:S04]  /*0ae0*/  DADD R4, R4, R8 ;  /* 0x0000000004047229 */ /* 0x000fc80000000008 */
[----:B------:R-:W-:-:S11]  /*0af0*/  DADD R6, R6, R22 ;  /* 0x0000000006067229 */ /* 0x000fd60000000016 */
.L_x_5:
[----:B------:R-:W-:Y:S05]  /*0b00*/  BRA.U UP1, `(.L_x_3) ;  /* 0x0000000101387547 */ /* 0x000fea000b800000 */
[----:B------:R-:W0:Y:S01]  /*0b10*/  LDC.64 R8, c[0x0][0x388] ;  /* 0x0000e200ff087b82 */ /* 0x000e220000000a00 */
[----:B------:R-:W-:-:S05]  /*0b20*/  IADD3 R11, PT, PT, R2, UR5, RZ ;  /* 0x00000005020b7c10 */ /* 0x000fca000fffe0ff */
[----:B------:R-:W-:Y:S02]  /*0b30*/  IMAD R15, R0, UR9, R11 ;  /* 0x00000009000f7c24 */ /* 0x000fe4000f8e020b */
[----:B------:R-:W1:Y:S01]  /*0b40*/  LDC.64 R12, c[0x0][0x380] ;  /* 0x0000e000ff0c7b82 */ /* 0x000e620000000a00 */
[----:B0-----:R-:W-:-:S06]  /*0b50*/  IMAD.WIDE R8, R11, 0x10, R8 ;  /* 0x000000100b087825 */ /* 0x001fcc00078e0208 */
[----:B------:R-:W2:Y:S01]  /*0b60*/  LDG.E.128 R8, desc[UR10][R8.64] ;  /* 0x0000000a08087981 */ /* 0x000ea2000c1e1d00 */
[----:B-1----:R-:W-:-:S06]  /*0b70*/  IMAD.WIDE R12, R15, 0x10, R12 ;  /* 0x000000100f0c7825 */ /* 0x002fcc00078e020c */
[----:B------:R-:W2:Y:S02]  /*0b80*/  LDG.E.128 R12, desc[UR10][R12.64] ;  /* 0x0000000a0c0c7981 */ /* 0x000ea4000c1e1d00 */
[-C--:B--2---:R-:W-:Y:S02]  /*0b90*/  DMUL R16, R10, R14.reuse ;  /* 0x0000000e0a107228 */ /* 0x084fe40000000000 */
[----:B------:R-:W-:-:S06]  /*0ba0*/  DMUL R14, R8, R14 ;  /* 0x0000000e080e7228 */ /* 0x000fcc0000000000 */
[-C--:B------:R-:W-:Y:S02]  /*0bb0*/  DFMA R16, R8, R12.reuse, R16 ;  /* 0x0000000c0810722b */ /* 0x080fe40000000010 */
[----:B------:R-:W-:-:S06]  /*0bc0*/  DFMA R14, R10, R12, -R14 ;  /* 0x0000000c0a0e722b */ /* 0x000fcc000000080e */
[----:B------:R-:W-:Y:S02]  /*0bd0*/  DADD R4, R4, R16 ;  /* 0x0000000004047229 */ /* 0x000fe40000000010 */
[----:B------:R-:W-:-:S11]  /*0be0*/  DADD R6, R6, R14 ;  /* 0x0000000006067229 */ /* 0x000fd6000000000e */
.L_x_3:
[----:B------:R-:W0:Y:S01]  /*0bf0*/  LDC R10, c[0x0][0x390] ;  /* 0x0000e400ff0a7b82 */ /* 0x000e220000000800 */
[----:B------:R-:W-:Y:S01]  /*0c00*/  UIADD3 UR4, UPT, UPT, UR4, 0x1, URZ ;  /* 0x0000000104047890 */ /* 0x000fe2000fffe0ff */
[----:B------:R-:W-:-:S06]  /*0c10*/  IADD3 R11, PT, PT, R3, R0, RZ ;  /* 0x00000000030b7210 */ /* 0x000fcc0007ffe0ff */
[----:B------:R-:W1:Y:S01]  /*0c20*/  LDC.64 R8, c[0x0][0x3a0] ;  /* 0x0000e800ff087b82 */ /* 0x000e620000000a00 */
[----:B0-----:R-:W-:Y:S01]  /*0c30*/  ISETP.NE.AND P0, PT, R10, UR4, PT ;  /* 0x000000040a007c0c */ /* 0x001fe2000bf05270 */
[----:B-1----:R-:W-:-:S05]  /*0c40*/  IMAD.WIDE R8, R11, 0x10, R8 ;  /* 0x000000100b087825 */ /* 0x002fca00078e0208 */
[----:B------:R0:W-:Y:S07]  /*0c50*/  STG.E.128 desc[UR10][R8.64], R4 ;  /* 0x0000000408007986 */ /* 0x0001ee000c101d0a */
[----:B------:R-:W-:Y:S05]  /*0c60*/  @!P0 EXIT ;  /* 0x000000000000894d */ /* 0x000fea0003800000 */
[----:B------:R-:W-:Y:S05]  /*0c70*/  BRA `(.L_x_6) ;  /* 0xfffffff400207947 */ /* 0x000fea000383ffff */
.L_x_0:
[C---:B------:R-:W-:Y:S02]  /*0c80*/  ISETP.GE.U32.AND P1, PT, R4.reuse, 0x8, PT ;  /* 0x000000080400780c */ /* 0x040fe40003f26070 */
[----:B------:R-:W-:Y:S02]  /*0c90*/  LOP3.LUT R2, R4, 0x7, RZ, 0xc0, !PT ;  /* 0x0000000704027812 */ /* 0x000fe400078ec0ff */
[----:B------:R-:W-:Y:S02]  /*0ca0*/  MOV R0, RZ ;  /* 0x000000ff00007202 */ /* 0x000fe40000000f00 */
[----:B------:R-:W-:-:S07]  /*0cb0*/  ISETP.NE.AND P0, PT, R2, RZ, PT ;  /* 0x000000ff0200720c */ /* 0x000fce0003f05270 */
[----:B------:R-:W-:Y:S06]  /*0cc0*/  @!P1 BRA `(.L_x_7) ;  /* 0x00000000005c9947 */ /* 0x000fec0003800000 */
[----:B------:R-:W0:Y:S01]  /*0cd0*/  LDC.64 R22, c[0x0][0x3a0] ;  /* 0x0000e800ff167b82 */ /* 0x000e220000000a00 */
[----:B------:R-:W-:Y:S01]  /*0ce0*/  LOP3.LUT R0, R4, 0x7ffffff8, RZ, 0xc0, !PT ;  /* 0x7ffffff804007812 */ /* 0x000fe200078ec0ff */
[----:B------:R-:W-:-:S06]  /*0cf0*/  UMOV UR4, URZ ;  /* 0x000000ff00047c82 */ /* 0x000fcc0008000000 */
.L_x_8:
[----:B-1----:R-:W-:Y:S01]  /*0d00*/  IMAD R7, R5, UR4, R3 ;  /* 0x0000000405077c24 */ /* 0x002fe2000f8e0203 */
[----:B------:R-:W-:-:S03]  /*0d10*/  UIADD3 UR4, UPT, UPT, UR4, 0x8, URZ ;  /* 0x0000000804047890 */ /* 0x000fc6000fffe0ff */
[----:B0-----:R-:W-:-:S03]  /*0d20*/  IMAD.WIDE R6, R7, 0x10, R22 ;  /* 0x0000001007067825 */ /* 0x001fc600078e0216 */
[----:B------:R-:W-:Y:S02]  /*0d30*/  ISETP.NE.AND P1, PT, R0, UR4, PT ;  /* 0x0000000400007c0c */ /* 0x000fe4000bf25270 */
[----:B------:R1:W-:Y:S01]  /*0d40*/  STG.E.128 desc[UR10][R6.64], RZ ;  /* 0x000000ff06007986 */ /* 0x0003e2000c101d0a */
[----:B------:R-:W-:-:S05]  /*0d50*/  IMAD.WIDE R8, R5, 0x10, R6 ;  /* 0x0000001005087825 */ /* 0x000fca00078e0206 */
        /* <DEDUP_REMOVED lines=13> */
[----:B------:R-:W-:Y:S05]  /*0e30*/  @P1 BRA `(.L_x_8) ;  /* 0xfffffffc00b01947 */ /* 0x000fea000383ffff */
.L_x_7:
[----:B------:R-:W-:Y:S05]  /*0e40*/  @!P0 EXIT ;  /* 0x000000000000894d */ /* 0x000fea0003800000 */
[----:B------:R-:W-:Y:S02]  /*0e50*/  ISETP.GE.U32.AND P0, PT, R2, 0x4, PT ;  /* 0x000000040200780c */ /* 0x000fe40003f06070 */
[----:B-1----:R-:W-:-:S04]  /*0e60*/  LOP3.LUT R14, R4, 0x3, RZ, 0xc0, !PT ;  /* 0x00000003040e7812 */ /* 0x002fc800078ec0ff */
[----:B------:R-:W-:-:S07]  /*0e70*/  ISETP.NE.AND P1, PT, R14, RZ, PT ;  /* 0x000000ff0e00720c */ /* 0x000fce0003f25270 */
[----:B------:R-:W-:Y:S06]  /*0e80*/  @!P0 BRA `(.L_x_9) ;  /* 0x00000000002c8947 */ /* 0x000fec0003800000 */
[----:B------:R-:W0:Y:S01]  /*0e90*/  LDC.64 R6, c[0x0][0x3a0] ;  /* 0x0000e800ff067b82 */ /* 0x000e220000000a00 */
[C---:B------:R-:W-:Y:S01]  /*0ea0*/  IMAD R9, R0.reuse, R5, R3 ;  /* 0x0000000500097224 */ /* 0x040fe200078e0203 */
[----:B------:R-:W-:-:S03]  /*0eb0*/  IADD3 R0, PT, PT, R0, 0x4, RZ ;  /* 0x0000000400007810 */ /* 0x000fc60007ffe0ff */
[----:B0-----:R-:W-:-:S05]  /*0ec0*/  IMAD.WIDE R6, R9, 0x10, R6 ;  /* 0x0000001009067825 */ /* 0x001fca00078e0206 */
[----:B------:R0:W-:Y:S01]  /*0ed0*/  STG.E.128 desc[UR10][R6.64], RZ ;  /* 0x000000ff06007986 */ /* 0x0001e2000c101d0a */
[----:B------:R-:W-:-:S05]  /*0ee0*/  IMAD.WIDE R8, R5, 0x10, R6 ;  /* 0x0000001005087825 */ /* 0x000fca00078e0206 */
[----:B------:R0:W-:Y:S01]  /*0ef0*/  STG.E.128 desc[UR10][R8.64], RZ ;  /* 0x000000ff08007986 */ /* 0x0001e2000c101d0a */
[----:B------:R-:W-:-:S05]  /*0f00*/  IMAD.WIDE R10, R5, 0x10, R8 ;  /* 0x00000010050a7825 */ /* 0x000fca00078e0208 */
[----:B------:R0:W-:Y:S01]  /*0f10*/  STG.E.128 desc[UR10][R10.64], RZ ;  /* 0x000000ff0a007986 */ /* 0x0001e2000c101d0a */
[----:B------:R-:W-:-:S05]  /*0f20*/  IMAD.WIDE R12, R5, 0x10, R10 ;  /* 0x00000010050c7825 */ /* 0x000fca00078e020a */
[----:B------:R0:W-:Y:S02]  /*0f30*/  STG.E.128 desc[UR10][R12.64], RZ ;  /* 0x000000ff0c007986 */ /* 0x0001e4000c101d0a */
.L_x_9:
[----:B------:R-:W-:Y:S05]  /*0f40*/  @!P1 EXIT ;  /* 0x000000000000994d */ /* 0x000fea0003800000 */
[----:B------:R-:W-:Y:S02]  /*0f50*/  ISETP.NE.AND P0, PT, R14, 0x1, PT ;  /* 0x000000010e00780c */ /* 0x000fe40003f05270 */
[----:B------:R-:W-:-:S04]  /*0f60*/  LOP3.LUT R4, R4, 0x1, RZ, 0xc0, !PT ;  /* 0x0000000104047812 */ /* 0x000fc800078ec0ff */
[----:B------:R-:W-:-:S07]  /*0f70*/  ISETP.NE.U32.AND P1, PT, R4, 0x1, PT ;  /* 0x000000010400780c */ /* 0x000fce0003f25070 */
[----:B------:R-:W-:Y:S06]  /*0f80*/  @!P0 BRA `(.L_x_10) ;  /* 0x00000000001c8947 */ /* 0x000fec0003800000 */
[----:B0-----:R-:W0:Y:S01]  /*0f90*/  LDC.64 R6, c[0x0][0x3a0] ;  /* 0x0000e800ff067b82 */ /* 0x001e220000000a00 */
[C---:B------:R-:W-:Y:S01]  /*0fa0*/  IMAD R9, R0.reuse, R5, R3 ;  /* 0x0000000500097224 */ /* 0x040fe200078e0203 */
[----:B------:R-:W-:-:S03]  /*0fb0*/  IADD3 R0, PT, PT, R0, 0x2, RZ ;  /* 0x0000000200007810 */ /* 0x000fc60007ffe0ff */
[----:B0-----:R-:W-:-:S05]  /*0fc0*/  IMAD.WIDE R6, R9, 0x10, R6 ;  /* 0x0000001009067825 */ /* 0x001fca00078e0206 */
[----:B------:R1:W-:Y:S01]  /*0fd0*/  STG.E.128 desc[UR10][R6.64], RZ ;  /* 0x000000ff06007986 */ /* 0x0003e2000c101d0a */
[----:B------:R-:W-:-:S05]  /*0fe0*/  IMAD.WIDE R8, R5, 0x10, R6 ;  /* 0x0000001005087825 */ /* 0x000fca00078e0206 */
[----:B------:R1:W-:Y:S02]  /*0ff0*/  STG.E.128 desc[UR10][R8.64], RZ ;  /* 0x000000ff08007986 */ /* 0x0003e4000c101d0a */
.L_x_10:
[----:B------:R-:W-:Y:S05]  /*1000*/  @P1 EXIT ;  /* 0x000000000000194d */ /* 0x000fea0003800000 */
[----:B01----:R-:W0:Y:S01]  /*1010*/  LDC.64 R6, c[0x0][0x3a0] ;  /* 0x0000e800ff067b82 */ /* 0x003e220000000a00 */
[----:B------:R-:W-:-:S04]  /*1020*/  IMAD R3, R0, R5, R3 ;  /* 0x0000000500037224 */ /* 0x000fc800078e0203 */
[----:B0-----:R-:W-:-:S05]  /*1030*/  IMAD.WIDE R2, R3, 0x10, R6 ;  /* 0x0000001003027825 */ /* 0x001fca00078e0206 */
[----:B------:R-:W-:Y:S01]  /*1040*/  STG.E.128 desc[UR10][R2.64], RZ ;  /* 0x000000ff02007986 */ /* 0x000fe2000c101d0a */
[----:B------:R-:W-:Y:S05]  /*1050*/  EXIT ;  /* 0x000000000000794d */ /* 0x000fea0003800000 */
.L_x_11:
[----:B------:R-:W-:-:S00]  /*1060*/  BRA `(.L_x_11) ;  /* 0xfffffffc00fc7947 */ /* 0x000fc0000383ffff */
[----:B------:R-:W-:-:S00]  /*1070*/  NOP ;  /* 0x0000000000007918 */ /* 0x000fc00000000000 */
        /* <DEDUP_REMOVED lines=8> */
.L_x_12:


//--------------------- .nv.shared.reserved.0     --------------------------
	.section	.nv.shared.reserved.0,"aw",@nobits
	.weak		__nv_reservedSMEM_offset_0_alias
	.size		__nv_reservedSMEM_offset_0_alias, 0, 64
	.other		__nv_reservedSMEM_offset_0_alias,@"STO_CUDA_RESERVED_SHARED STV_DEFAULT"
__nv_reservedSMEM_offset_0_alias:
	.zero		0
	.zero		64


//--------------------- .nv.constant0._Z16compute_M_kernelPK7double2S1_iiiPS_ --------------------------
	.section	.nv.constant0._Z16compute_M_kernelPK7double2S1_iiiPS_,"a",@progbits
	.sectionflags	@""
	.align	4
.nv.constant0._Z16compute_M_kernelPK7double2S1_iiiPS_:
	.zero		936


//--------------------- SYMBOLS --------------------------

	.type		.nv.reservedSmem.offset0,@object
	.size		.nv.reservedSmem.offset0,0x4
